//
// Generated by NVIDIA NVVM Compiler
//
// Compiler Build ID: CL-36424714
// Cuda compilation tools, release 13.0, V13.0.88
// Based on NVVM 20.0.0
//

.version 9.0
.target sm_100
.address_size 64

	// .globl	_Z5helloPf3foo

.visible .entry _Z5helloPf3foo(
	.param .u64 .ptr .align 1 _Z5helloPf3foo_param_0,
	.param .align 8 .b8 _Z5helloPf3foo_param_1[16]
)
{
	.reg .b32 	%r<4>;
	.reg .b32 	%f<3>;
	.reg .b64 	%rd<5>;

	ld.param.u32 	%r1, [_Z5helloPf3foo_param_1];
	ld.param.u64 	%rd1, [_Z5helloPf3foo_param_0];
	cvta.to.global.u64 	%rd2, %rd1;
	mov.u32 	%r2, %tid.x;
	add.s32 	%r3, %r1, %r2;
	mul.wide.u32 	%rd3, %r3, 4;
	add.s64 	%rd4, %rd2, %rd3;
	ld.global.f32 	%f1, [%rd4];
	add.f32 	%f2, %f1, %f1;
	st.global.f32 	[%rd4], %f2;
	ret;

}


// ===== COMPILED SASS (sm_100) =====

	.target	sm_100

	.elftype	@"ET_EXEC"


//--------------------- .note.nv.tkinfo           --------------------------
	.section	.note.nv.tkinfo,"",@"SHT_NOTE"
	.sectionflags	@"SHF_NOTE_NV_TKINFO"
	.tkinfo
        /*0018*/ 	.word	0x00000002
        /*0030*/ 	.string	""
        /*0030*/ 	.string	"ptxas"
        /*0030*/ 	.string	"Cuda compilation tools, release 13.0, V13.0.88"
        /*0030*/ 	.string	"Build cuda_13.0.r13.0/compiler.36424714_0"
        /*0030*/ 	.string	"-arch sm_100 -m 64 "



//--------------------- .note.nv.cuinfo           --------------------------
	.section	.note.nv.cuinfo,"",@"SHT_NOTE"
	.sectionflags	@"SHF_NOTE_NV_CUINFO"
        /*0018*/ 	.short	0x0002
        /*001a*/ 	.short	0x0064
        /*001c*/ 	.short	0x0082
	.zero		2


//--------------------- .nv.info                  --------------------------
	.section	.nv.info,"",@"SHT_CUDA_INFO"
	.align	4


	//----- nvinfo : EIATTR_REGCOUNT
	.align		4
        /*0000*/ 	.byte	0x04, 0x2f
        /*0002*/ 	.short	(.L_1 - .L_0)
	.align		4
.L_0:
        /*0004*/ 	.word	index@(_Z5helloPf3foo)
        /*0008*/ 	.word	0x00000008


	//----- nvinfo : EIATTR_FRAME_SIZE
	.align		4
.L_1:
        /*000c*/ 	.byte	0x04, 0x11
        /*000e*/ 	.short	(.L_3 - .L_2)
	.align		4
.L_2:
        /*0010*/ 	.word	index@(_Z5helloPf3foo)
        /*0014*/ 	.word	0x00000000


	//----- nvinfo : EIATTR_MIN_STACK_SIZE
	.align		4
.L_3:
        /*0018*/ 	.byte	0x04, 0x12
        /*001a*/ 	.short	(.L_5 - .L_4)
	.align		4
.L_4:
        /*001c*/ 	.word	index@(_Z5helloPf3foo)
        /*0020*/ 	.word	0x00000000
.L_5:


//--------------------- .nv.compat                --------------------------
	.section	.nv.compat,"",@"SHT_CUDA_COMPAT_INFO"
	.align	4
        /*0000*/ 	.byte	0x02, 0x09, 0x00, 0x00, 0x02, 0x02, 0x01, 0x00, 0x02, 0x05, 0x05, 0x00, 0x03, 0x07, 0x01, 0x01
        /*0010*/ 	.byte	0x02, 0x03, 0x00, 0x00, 0x02, 0x06, 0x01, 0x00, 0x04, 0x0b, 0x08, 0x00, 0x09, 0x00, 0x00, 0x00
        /*0020*/ 	.byte	0x00, 0x00, 0x00, 0x00


//--------------------- .nv.info._Z5helloPf3foo   --------------------------
	.section	.nv.info._Z5helloPf3foo,"",@"SHT_CUDA_INFO"
	.sectionflags	@""
	.align	4


	//----- nvinfo : EIATTR_CUDA_API_VERSION
	.align		4
        /*0000*/ 	.byte	0x04, 0x37
        /*0002*/ 	.short	(.L_7 - .L_6)
.L_6:
        /*0004*/ 	.word	0x00000082


	//----- nvinfo : EIATTR_KPARAM_INFO
	.align		4
.L_7:
        /*0008*/ 	.byte	0x04, 0x17
        /*000a*/ 	.short	(.L_9 - .L_8)
.L_8:
        /*000c*/ 	.word	0x00000000
        /*0010*/ 	.short	0x0001
        /*0012*/ 	.short	0x0008
        /*0014*/ 	.byte	0x00, 0xf0, 0x41, 0x00


	//----- nvinfo : EIATTR_KPARAM_INFO
	.align		4
.L_9:
        /*0018*/ 	.byte	0x04, 0x17
        /*001a*/ 	.short	(.L_11 - .L_10)
.L_10:
        /*001c*/ 	.word	0x00000000
        /*0020*/ 	.short	0x0000
        /*0022*/ 	.short	0x0000
        /*0024*/ 	.byte	0x00, 0xf5, 0x21, 0x00


	//----- nvinfo : EIATTR_SPARSE_MMA_MASK
	.align		4
.L_11:
        /*0028*/ 	.byte	0x03, 0x50
        /*002a*/ 	.short	0x0000


	//----- nvinfo : EIATTR_MAXREG_COUNT
	.align		4
        /*002c*/ 	.byte	0x03, 0x1b
        /*002e*/ 	.short	0x00ff


	//----- nvinfo : EIATTR_MERCURY_ISA_VERSION
	.align		4
        /*0030*/ 	.byte	0x03, 0x5f
        /*0032*/ 	.short	0x0101


	//----- nvinfo : EIATTR_VRC_CTA_INIT_COUNT
	.align		4
        /*0034*/ 	.byte	0x02, 0x4a
	.zero		1
	.zero		1


	//----- nvinfo : EIATTR_EXIT_INSTR_OFFSETS
	.align		4
        /*0038*/ 	.byte	0x04, 0x1c
        /*003a*/ 	.short	(.L_13 - .L_12)


	//   ....[0]....
.L_12:
        /*003c*/ 	.word	0x000000a0


	//----- nvinfo : EIATTR_CBANK_PARAM_SIZE
	.align		4
.L_13:
        /*0040*/ 	.byte	0x03, 0x19
        /*0042*/ 	.short	0x0018


	//----- nvinfo : EIATTR_PARAM_CBANK
	.align		4
        /*0044*/ 	.byte	0x04, 0x0a
        /*0046*/ 	.short	(.L_15 - .L_14)
	.align		4
.L_14:
        /*0048*/ 	.word	index@(.nv.constant0._Z5helloPf3foo)
        /*004c*/ 	.short	0x0380
        /*004e*/ 	.short	0x0018


	//----- nvinfo : EIATTR_SW_WAR
	.align		4
.L_15:
        /*0050*/ 	.byte	0x04, 0x36
        /*0052*/ 	.short	(.L_17 - .L_16)
.L_16:
        /*0054*/ 	.word	0x00000008
.L_17:


//--------------------- .nv.callgraph             --------------------------
	.section	.nv.callgraph,"",@"SHT_CUDA_CALLGRAPH"
	.align	4
	.sectionentsize	8
	.align		4
        /*0000*/ 	.word	0x00000000
	.align		4
        /*0004*/ 	.word	0xffffffff
	.align		4
        /*0008*/ 	.word	0x00000000
	.align		4
        /*000c*/ 	.word	0xfffffffe
	.align		4
        /*0010*/ 	.word	0x00000000
	.align		4
        /*0014*/ 	.word	0xfffffffd
	.align		4
        /*0018*/ 	.word	0x00000000
	.align		4
        /*001c*/ 	.word	0xfffffffc


//--------------------- .text._Z5helloPf3foo      --------------------------
	.section	.text._Z5helloPf3foo,"ax",@progbits
	.align	128
        .global         _Z5helloPf3foo
        .type           _Z5helloPf3foo,@function
        .size           _Z5helloPf3foo,(.L_x_1 - _Z5helloPf3foo)
        .other          _Z5helloPf3foo,@"STO_CUDA_ENTRY STV_DEFAULT"
_Z5helloPf3foo:
.text._Z5helloPf3foo:
[----:B------:R-:W-:Y:S01]  /*0000*/  LDC R1, c[0x0][0x37c] ;  /* 0x0000df00ff017b82 */ /* 0x000fe20000000800 */
[----:B------:R-:W0:Y:S07]  /*0010*/  S2R R5, SR_TID.X ;  /* 0x0000000000057919 */ /* 0x000e2e0000002100 */
[----:B------:R-:W1:Y:S01]  /*0020*/  LDC.64 R2, c[0x0][0x380] ;  /* 0x0000e000ff027b82 */ /* 0x000e620000000a00 */
[----:B------:R-:W0:Y:S01]  /*0030*/  LDCU UR6, c[0x0][0x388] ;  /* 0x00007100ff0677ac */ /* 0x000e220008000800 */
[----:B------:R-:W2:Y:S01]  /*0040*/  LDCU.64 UR4, c[0x0][0x358] ;  /* 0x00006b00ff0477ac */ /* 0x000ea20008000a00 */
[----:B0-----:R-:W-:-:S05]  /*0050*/  IADD3 R5, PT, PT, R5, UR6, RZ ;  /* 0x0000000605057c10 */ /* 0x001fca000fffe0ff */
[----:B-1----:R-:W-:-:S05]  /*0060*/  IMAD.WIDE.U32 R2, R5, 0x4, R2 ;  /* 0x0000000405027825 */ /* 0x002fca00078e0002 */
[----:B--2---:R-:W2:Y:S02]  /*0070*/  LDG.E R0, desc[UR4][R2.64] ;  /* 0x0000000402007981 */ /* 0x004ea4000c1e1900 */
[----:B--2---:R-:W-:-:S05]  /*0080*/  FADD R5, R0, R0 ;  /* 0x0000000000057221 */ /* 0x004fca0000000000 */
[----:B------:R-:W-:Y:S01]  /*0090*/  STG.E desc[UR4][R2.64], R5 ;  /* 0x0000000502007986 */ /* 0x000fe2000c101904 */
[----:B------:R-:W-:Y:S05]  /*00a0*/  EXIT ;  /* 0x000000000000794d */ /* 0x000fea0003800000 */
.L_x_0:
[----:B------:R-:W-:-:S00]  /*00b0*/  BRA `(.L_x_0) ;  /* 0xfffffffc00fc7947 */ /* 0x000fc0000383ffff */
[----:B------:R-:W-:-:S00]  /*00c0*/  NOP ;  /* 0x0000000000007918 */ /* 0x000fc00000000000 */
        /* <DEDUP_REMOVED lines=11> */
.L_x_1:


//--------------------- .nv.shared.reserved.0     --------------------------
	.section	.nv.shared.reserved.0,"aw",@nobits
	.weak		__nv_reservedSMEM_offset_0_alias
	.size		__nv_reservedSMEM_offset_0_alias, 0, 64
	.other		__nv_reservedSMEM_offset_0_alias,@"STO_CUDA_RESERVED_SHARED STV_DEFAULT"
__nv_reservedSMEM_offset_0_alias:
	.zero		0
	.zero		64


//--------------------- .nv.constant0._Z5helloPf3foo --------------------------
	.section	.nv.constant0._Z5helloPf3foo,"a",@progbits
	.sectionflags	@""
	.align	4
.nv.constant0._Z5helloPf3foo:
	.zero		920


//--------------------- SYMBOLS --------------------------

	.type		.nv.reservedSmem.offset0,@object
	.size		.nv.reservedSmem.offset0,0x4
